	.headerflags	@"EF_CUDA_TEXMODE_UNIFIED EF_CUDA_64BIT_ADDRESS EF_CUDA_ACCELERATORS EF_CUDA_SM90 EF_CUDA_VIRTUAL_SM(EF_CUDA_SM90)"
	.elftype	@"ET_EXEC"


//--------------------- .nv.info                  --------------------------
	.section	.nv.info,"",@"SHT_CUDA_INFO"
	.align	4


	//----- nvinfo : EIATTR_REGCOUNT
	.align		4
        /*0000*/ 	.byte	0x04, 0x2f
        /*0002*/ 	.short	(.L_3 - .L_2)
	.align		4
.L_2:
        /*0004*/ 	.word	index@(triton_poi_fused__native_batch_norm_legit_no_training_relu_5)
        /*0008*/ 	.word	0x00000011


	//----- nvinfo : EIATTR_MIN_STACK_SIZE
	.align		4
.L_3:
        /*000c*/ 	.byte	0x04, 0x12
        /*000e*/ 	.short	(.L_5 - .L_4)
	.align		4
.L_4:
        /*0010*/ 	.word	index@(triton_poi_fused__native_batch_norm_legit_no_training_relu_5)
        /*0014*/ 	.word	0x00000000


	//----- nvinfo : EIATTR_FRAME_SIZE
	.align		4
.L_5:
        /*0018*/ 	.byte	0x04, 0x11
        /*001a*/ 	.short	(.L_7 - .L_6)
	.align		4
.L_6:
        /*001c*/ 	.word	index@(triton_poi_fused__native_batch_norm_legit_no_training_relu_5)
        /*0020*/ 	.word	0x00000000


	//----- nvinfo : EIATTR_MIN_STACK_SIZE
	.align		4
.L_7:
        /*0024*/ 	.byte	0x04, 0x12
        /*0026*/ 	.short	(.L_9 - .L_8)
	.align		4
.L_8:
        /*0028*/ 	.word	index@(triton_poi_fused__native_batch_norm_legit_no_training_relu_5)
        /*002c*/ 	.word	0x00000000
.L_9:


//--------------------- .nv.info.triton_poi_fused__native_batch_norm_legit_no_training_relu_5 --------------------------
	.section	.nv.info.triton_poi_fused__native_batch_norm_legit_no_training_relu_5,"",@"SHT_CUDA_INFO"
	.sectionflags	@""
	.align	4


	//----- nvinfo : EIATTR_CUDA_API_VERSION
	.align		4
        /*0000*/ 	.byte	0x04, 0x37
        /*0002*/ 	.short	(.L_11 - .L_10)
.L_10:
        /*0004*/ 	.word	0x0000007c


	//----- nvinfo : EIATTR_KPARAM_INFO
	.align		4
.L_11:
        /*0008*/ 	.byte	0x04, 0x17
        /*000a*/ 	.short	(.L_13 - .L_12)
.L_12:
        /*000c*/ 	.word	0x00000000
        /*0010*/ 	.short	0x0006
        /*0012*/ 	.short	0x0030
        /*0014*/ 	.byte	0x00, 0xf0, 0x11, 0x00


	//----- nvinfo : EIATTR_KPARAM_INFO
	.align		4
.L_13:
        /*0018*/ 	.byte	0x04, 0x17
        /*001a*/ 	.short	(.L_15 - .L_14)
.L_14:
        /*001c*/ 	.word	0x00000000
        /*0020*/ 	.short	0x0005
        /*0022*/ 	.short	0x0028
        /*0024*/ 	.byte	0x00, 0xf4, 0x21, 0x00


	//----- nvinfo : EIATTR_KPARAM_INFO
	.align		4
.L_15:
        /*0028*/ 	.byte	0x04, 0x17
        /*002a*/ 	.short	(.L_17 - .L_16)
.L_16:
        /*002c*/ 	.word	0x00000000
        /*0030*/ 	.short	0x0004
        /*0032*/ 	.short	0x0020
        /*0034*/ 	.byte	0x00, 0xf4, 0x21, 0x00


	//----- nvinfo : EIATTR_KPARAM_INFO
	.align		4
.L_17:
        /*0038*/ 	.byte	0x04, 0x17
        /*003a*/ 	.short	(.L_19 - .L_18)
.L_18:
        /*003c*/ 	.word	0x00000000
        /*0040*/ 	.short	0x0003
        /*0042*/ 	.short	0x0018
        /*0044*/ 	.byte	0x00, 0xf4, 0x21, 0x00


	//----- nvinfo : EIATTR_KPARAM_INFO
	.align		4
.L_19:
        /*0048*/ 	.byte	0x04, 0x17
        /*004a*/ 	.short	(.L_21 - .L_20)
.L_20:
        /*004c*/ 	.word	0x00000000
        /*0050*/ 	.short	0x0002
        /*0052*/ 	.short	0x0010
        /*0054*/ 	.byte	0x00, 0xf4, 0x21, 0x00


	//----- nvinfo : EIATTR_KPARAM_INFO
	.align		4
.L_21:
        /*0058*/ 	.byte	0x04, 0x17
        /*005a*/ 	.short	(.L_23 - .L_22)
.L_22:
        /*005c*/ 	.word	0x00000000
        /*0060*/ 	.short	0x0001
        /*0062*/ 	.short	0x0008
        /*0064*/ 	.byte	0x00, 0xf4, 0x21, 0x00


	//----- nvinfo : EIATTR_KPARAM_INFO
	.align		4
.L_23:
        /*0068*/ 	.byte	0x04, 0x17
        /*006a*/ 	.short	(.L_25 - .L_24)
.L_24:
        /*006c*/ 	.word	0x00000000
        /*0070*/ 	.short	0x0000
        /*0072*/ 	.short	0x0000
        /*0074*/ 	.byte	0x00, 0xf4, 0x21, 0x00


	//----- nvinfo : EIATTR_SPARSE_MMA_MASK
	.align		4
.L_25:
        /*0078*/ 	.byte	0x03, 0x50
        /*007a*/ 	.short	0x0000


	//----- nvinfo : EIATTR_MAXREG_COUNT
	.align		4
        /*007c*/ 	.byte	0x03, 0x1b
        /*007e*/ 	.short	0x00ff


	//----- nvinfo : EIATTR_EXIT_INSTR_OFFSETS
	.align		4
        /*0080*/ 	.byte	0x04, 0x1c
        /*0082*/ 	.short	(.L_27 - .L_26)


	//   ....[0]....
.L_26:
        /*0084*/ 	.word	0x00000350


	//----- nvinfo : EIATTR_REQNTID
	.align		4
.L_27:
        /*0088*/ 	.byte	0x04, 0x10
        /*008a*/ 	.short	(.L_29 - .L_28)
.L_28:
        /*008c*/ 	.word	0x00000080
        /*0090*/ 	.word	0x00000001
        /*0094*/ 	.word	0x00000001


	//----- nvinfo : EIATTR_CBANK_PARAM_SIZE
	.align		4
.L_29:
        /*0098*/ 	.byte	0x03, 0x19
        /*009a*/ 	.short	0x0034


	//----- nvinfo : EIATTR_PARAM_CBANK
	.align		4
        /*009c*/ 	.byte	0x04, 0x0a
        /*009e*/ 	.short	(.L_31 - .L_30)
	.align		4
.L_30:
        /*00a0*/ 	.word	index@(.nv.constant0.triton_poi_fused__native_batch_norm_legit_no_training_relu_5)
        /*00a4*/ 	.short	0x0210
        /*00a6*/ 	.short	0x0034


	//----- nvinfo : EIATTR_SW_WAR
	.align		4
.L_31:
        /*00a8*/ 	.byte	0x04, 0x36
        /*00aa*/ 	.short	(.L_33 - .L_32)
.L_32:
        /*00ac*/ 	.word	0x00000008
.L_33:


//--------------------- .nv.callgraph             --------------------------
	.section	.nv.callgraph,"",@"SHT_CUDA_CALLGRAPH"
	.align	4
	.sectionentsize	8
	.align		4
        /*0000*/ 	.word	0x00000000
	.align		4
        /*0004*/ 	.word	0xffffffff
	.align		4
        /*0008*/ 	.word	0x00000000
	.align		4
        /*000c*/ 	.word	0xfffffffe
	.align		4
        /*0010*/ 	.word	0x00000000
	.align		4
        /*0014*/ 	.word	0xfffffffd
	.align		4
        /*0018*/ 	.word	0x00000000
	.align		4
        /*001c*/ 	.word	0xfffffffc


//--------------------- .nv.constant4             --------------------------
	.section	.nv.constant4,"a",@progbits
	.align	8
	.align		8
.nv.constant4:
        /*0000*/ 	.dword	_$_str
	.align		8
        /*0008*/ 	.dword	_$_str_$_2


//--------------------- .text.triton_poi_fused__native_batch_norm_legit_no_training_relu_5 --------------------------
	.section	.text.triton_poi_fused__native_batch_norm_legit_no_training_relu_5,"ax",@progbits
	.align	128
        .global         triton_poi_fused__native_batch_norm_legit_no_training_relu_5
        .type           triton_poi_fused__native_batch_norm_legit_no_training_relu_5,@function
        .size           triton_poi_fused__native_batch_norm_legit_no_training_relu_5,(.L_x_1 - triton_poi_fused__native_batch_norm_legit_no_training_relu_5)
        .other          triton_poi_fused__native_batch_norm_legit_no_training_relu_5,@"STO_CUDA_ENTRY STV_DEFAULT"
triton_poi_fused__native_batch_norm_legit_no_training_relu_5:
.text.triton_poi_fused__native_batch_norm_legit_no_training_relu_5:
[----:B------:R-:W-:Y:S01]  /*0000*/  LDC R1, c[0x0][0x28] ;  /* 0x00000a00ff017b82 */ /* 0x000fe20000000800 */
[----:B------:R-:W1:Y:S07]  /*0010*/  S2R R0, SR_TID.X ;  /* 0x0000000000007919 */ /* 0x000e6e0000002100 */
[----:B------:R-:W2:Y:S01]  /*0020*/  LDC.64 R6, c[0x0][0x220] ;  /* 0x00008800ff067b82 */ /* 0x000ea20000000a00 */
[----:B------:R-:W-:Y:S01]  /*0030*/  ULDC.64 UR4, c[0x0][0x208] ;  /* 0x0000820000047ab9 */ /* 0x000fe20000000a00 */
[----:B------:R-:W3:Y:S06]  /*0040*/  S2R R5, SR_CTAID.X ;  /* 0x0000000000057919 */ /* 0x000eec0000002500 */
[----:B------:R-:W4:Y:S08]  /*0050*/  LDC.64 R8, c[0x0][0x228] ;  /* 0x00008a00ff087b82 */ /* 0x000f300000000a00 */
[----:B------:R-:W5:Y:S01]  /*0060*/  LDC.64 R10, c[0x0][0x230] ;  /* 0x00008c00ff0a7b82 */ /* 0x000f620000000a00 */
[----:B-1----:R-:W-:-:S02]  /*0070*/  SHF.L.U32 R0, R0, 0x1, RZ ;  /* 0x0000000100007819 */ /* 0x002fc400000006ff */
[----:B---3--:R-:W-:Y:S02]  /*0080*/  SHF.R.S32.HI R3, RZ, 0x17, R5 ;  /* 0x00000017ff037819 */ /* 0x008fe40000011405 */
[----:B------:R-:W-:Y:S02]  /*0090*/  LOP3.LUT R0, R0, 0xfe, RZ, 0xc0, !PT ;  /* 0x000000fe00007812 */ /* 0x000fe400078ec0ff */
[----:B------:R-:W-:Y:S02]  /*00a0*/  SGXT R3, R3, 0x1 ;  /* 0x000000010303781a */ /* 0x000fe40000000200 */
[----:B------:R-:W-:Y:S02]  /*00b0*/  LEA R0, R5, R0, 0x8 ;  /* 0x0000000005007211 */ /* 0x000fe400078e40ff */
[----:B------:R-:W1:Y:S02]  /*00c0*/  LDC.64 R4, c[0x0][0x218] ;  /* 0x00008600ff047b82 */ /* 0x000e640000000a00 */
[----:B------:R-:W-:-:S04]  /*00d0*/  LEA.HI R3, R3, R0, RZ, 0x8 ;  /* 0x0000000003037211 */ /* 0x000fc800078f40ff */
[----:B------:R-:W-:-:S04]  /*00e0*/  SHF.R.S32.HI R3, RZ, 0x8, R3 ;  /* 0x00000008ff037819 */ /* 0x000fc80000011403 */
[----:B------:R-:W-:-:S04]  /*00f0*/  LEA.HI R2, R3, R3, RZ, 0x3 ;  /* 0x0000000303027211 */ /* 0x000fc800078f18ff */
[----:B------:R-:W-:-:S04]  /*0100*/  LOP3.LUT R2, R2, 0xfffffff8, RZ, 0xc0, !PT ;  /* 0xfffffff802027812 */ /* 0x000fc800078ec0ff */
[----:B------:R-:W-:Y:S02]  /*0110*/  IADD3 R13, R3, -R2, RZ ;  /* 0x80000002030d7210 */ /* 0x000fe40007ffe0ff */
[----:B------:R-:W3:Y:S03]  /*0120*/  LDC.64 R2, c[0x0][0x210] ;  /* 0x00008400ff027b82 */ /* 0x000ee60000000a00 */
[----:B--2---:R-:W-:-:S06]  /*0130*/  IMAD.WIDE R6, R13, 0x4, R6 ;  /* 0x000000040d067825 */ /* 0x004fcc00078e0206 */
[----:B------:R-:W2:Y:S01]  /*0140*/  LDG.E.EL R6, desc[UR4][R6.64] ;  /* 0x0000000406067981 */ /* 0x000ea2000c2e1900 */
[----:B-1----:R-:W-:-:S05]  /*0150*/  IMAD.WIDE R4, R13, 0x4, R4 ;  /* 0x000000040d047825 */ /* 0x002fca00078e0204 */
[----:B------:R1:W2:Y:S01]  /*0160*/  LDG.E.EL R12, desc[UR4][R4.64] ;  /* 0x00000004040c7981 */ /* 0x0002a2000c2e1900 */
[----:B---3--:R-:W-:Y:S01]  /*0170*/  IMAD.WIDE R2, R0, 0x4, R2 ;  /* 0x0000000400027825 */ /* 0x008fe200078e0202 */
[----:B------:R-:W-:Y:S01]  /*0180*/  HFMA2.MMA R14, -RZ, RZ, 1.625, 0 ;  /* 0x3e800000ff0e7435 */ /* 0x000fe200000001ff */
[----:B-1----:R-:W1:Y:S04]  /*0190*/  LDC.64 R4, c[0x0][0x238] ;  /* 0x00008e00ff047b82 */ /* 0x002e680000000a00 */
[----:B------:R-:W3:Y:S01]  /*01a0*/  LDG.E.64 R2, desc[UR4][R2.64] ;  /* 0x0000000402027981 */ /* 0x000ee2000c1e1b00 */
[----:B----4-:R-:W-:-:S04]  /*01b0*/  IMAD.WIDE R8, R13, 0x4, R8 ;  /* 0x000000040d087825 */ /* 0x010fc800078e0208 */
[----:B-----5:R-:W-:Y:S02]  /*01c0*/  IMAD.WIDE R10, R13, 0x4, R10 ;  /* 0x000000040d0a7825 */ /* 0x020fe400078e020a */
[----:B------:R-:W4:Y:S04]  /*01d0*/  LDG.E.EL R8, desc[UR4][R8.64] ;  /* 0x0000000408087981 */ /* 0x000f28000c2e1900 */
[----:B------:R-:W4:Y:S01]  /*01e0*/  LDG.E.EL R11, desc[UR4][R10.64] ;  /* 0x000000040a0b7981 */ /* 0x000f22000c2e1900 */
[----:B-1----:R-:W-:-:S04]  /*01f0*/  IMAD.WIDE R4, R0, 0x4, R4 ;  /* 0x0000000400047825 */ /* 0x002fc800078e0204 */
[----:B--2---:R-:W-:-:S04]  /*0200*/  FADD R6, R6, 9.9999997473787516356e-06 ;  /* 0x3727c5ac06067421 */ /* 0x004fc80000000000 */
[----:B------:R-:W1:Y:S02]  /*0210*/  MUFU.SQRT R7, R6 ;  /* 0x0000000600077308 */ /* 0x000e640000002000 */
[C---:B-1----:R-:W-:Y:S02]  /*0220*/  FSETP.GT.AND P0, PT, R7.reuse, 8.50705917302346158658e+37, PT ;  /* 0x7e8000000700780b */ /* 0x042fe40003f04000 */
[----:B------:R-:W-:-:S11]  /*0230*/  FSETP.GEU.AND P1, PT, R7, 1.175494350822287508e-38, PT ;  /* 0x008000000700780b */ /* 0x000fd60003f2e000 */
[----:B------:R-:W-:-:S04]  /*0240*/  @P0 FMUL R7, R7, 0.25 ;  /* 0x3e80000007070820 */ /* 0x000fc80000400000 */
[----:B------:R-:W-:-:S06]  /*0250*/  @!P1 FMUL R7, R7, 16777216 ;  /* 0x4b80000007079820 */ /* 0x000fcc0000400000 */
[----:B------:R-:W1:Y:S01]  /*0260*/  MUFU.RCP R7, R7 ;  /* 0x0000000700077308 */ /* 0x000e620000001000 */
[----:B------:R-:W-:Y:S01]  /*0270*/  FSEL R14, R14, 1, P0 ;  /* 0x3f8000000e0e7808 */ /* 0x000fe20000000000 */
[----:B---3--:R-:W-:-:S04]  /*0280*/  FADD R2, R2, -R12 ;  /* 0x8000000c02027221 */ /* 0x008fc80000000000 */
[----:B------:R-:W-:Y:S01]  /*0290*/  @!P1 FMUL R14, R14, 16777216 ;  /* 0x4b8000000e0e9820 */ /* 0x000fe20000400000 */
[----:B------:R-:W-:-:S03]  /*02a0*/  FADD R3, R3, -R12 ;  /* 0x8000000c03037221 */ /* 0x000fc60000000000 */
[----:B-1----:R-:W-:-:S04]  /*02b0*/  FMUL R14, R7, R14 ;  /* 0x0000000e070e7220 */ /* 0x002fc80000400000 */
[-C--:B------:R-:W-:Y:S01]  /*02c0*/  FMUL R2, R2, R14.reuse ;  /* 0x0000000e02027220 */ /* 0x080fe20000400000 */
[----:B------:R-:W-:-:S03]  /*02d0*/  FMUL R14, R3, R14 ;  /* 0x0000000e030e7220 */ /* 0x000fc60000400000 */
[C-C-:B----4-:R-:W-:Y:S01]  /*02e0*/  FFMA R2, R8.reuse, R2, R11.reuse ;  /* 0x0000000208027223 */ /* 0x150fe2000000000b */
[----:B------:R-:W-:-:S04]  /*02f0*/  FFMA R14, R8, R14, R11 ;  /* 0x0000000e080e7223 */ /* 0x000fc8000000000b */
[----:B------:R-:W-:Y:S02]  /*0300*/  FSETP.GEU.AND P0, PT, R2, RZ, PT ;  /* 0x000000ff0200720b */ /* 0x000fe40003f0e000 */
[----:B------:R-:W-:Y:S02]  /*0310*/  FSETP.GEU.AND P1, PT, R14, RZ, PT ;  /* 0x000000ff0e00720b */ /* 0x000fe40003f2e000 */
[----:B------:R-:W-:Y:S02]  /*0320*/  FSEL R2, R2, RZ, P0 ;  /* 0x000000ff02027208 */ /* 0x000fe40000000000 */
[----:B------:R-:W-:-:S05]  /*0330*/  FSEL R3, R14, RZ, P1 ;  /* 0x000000ff0e037208 */ /* 0x000fca0000800000 */
[----:B------:R-:W-:Y:S01]  /*0340*/  STG.E.64 desc[UR4][R4.64], R2 ;  /* 0x0000000204007986 */ /* 0x000fe2000c101b04 */
[----:B------:R-:W-:Y:S05]  /*0350*/  EXIT ;  /* 0x000000000000794d */ /* 0x000fea0003800000 */
.L_x_0:
[----:B------:R-:W-:-:S00]  /*0360*/  BRA `(.L_x_0) ;  /* 0xfffffffc00fc7947 */ /* 0x000fc0000383ffff */
[----:B------:R-:W-:-:S00]  /*0370*/  NOP ;  /* 0x0000000000007918 */ /* 0x000fc00000000000 */
        /* <DEDUP_REMOVED lines=8> */
.L_x_1:


//--------------------- .nv.global.init           --------------------------
	.section	.nv.global.init,"aw",@progbits
.nv.global.init:
	.type		_$_str,@object
	.size		_$_str,(_$_str_$_2 - _$_str)
_$_str:
        /*0000*/ 	.byte	0x5f, 0x5f, 0x43, 0x55, 0x44, 0x41, 0x5f, 0x46, 0x54, 0x5a, 0x00
	.type		_$_str_$_2,@object
	.size		_$_str_$_2,(.L_1 - _$_str_$_2)
_$_str_$_2:
        /*000b*/ 	.byte	0x5f, 0x5f, 0x43, 0x55, 0x44, 0x41, 0x5f, 0x50, 0x52, 0x45, 0x43, 0x5f, 0x53, 0x51, 0x52, 0x54
        /*001b*/ 	.byte	0x00
.L_1:


//--------------------- .nv.constant0.triton_poi_fused__native_batch_norm_legit_no_training_relu_5 --------------------------
	.section	.nv.constant0.triton_poi_fused__native_batch_norm_legit_no_training_relu_5,"a",@progbits
	.sectionflags	@""
	.align	4
.nv.constant0.triton_poi_fused__native_batch_norm_legit_no_training_relu_5:
	.zero		580
